	.headerflags	@"EF_CUDA_TEXMODE_UNIFIED EF_CUDA_64BIT_ADDRESS EF_CUDA_ACCELERATORS EF_CUDA_SM90 EF_CUDA_VIRTUAL_SM(EF_CUDA_SM90)"
	.elftype	@"ET_EXEC"


//--------------------- .nv.info                  --------------------------
	.section	.nv.info,"",@"SHT_CUDA_INFO"
	.align	4


	//----- nvinfo : EIATTR_REGCOUNT
	.align		4
        /*0000*/ 	.byte	0x04, 0x2f
        /*0002*/ 	.short	(.L_1 - .L_0)
	.align		4
.L_0:
        /*0004*/ 	.word	index@(triton_poi_fused_cat_14)
        /*0008*/ 	.word	0x00000013


	//----- nvinfo : EIATTR_MIN_STACK_SIZE
	.align		4
.L_1:
        /*000c*/ 	.byte	0x04, 0x12
        /*000e*/ 	.short	(.L_3 - .L_2)
	.align		4
.L_2:
        /*0010*/ 	.word	index@(triton_poi_fused_cat_14)
        /*0014*/ 	.word	0x00000000


	//----- nvinfo : EIATTR_FRAME_SIZE
	.align		4
.L_3:
        /*0018*/ 	.byte	0x04, 0x11
        /*001a*/ 	.short	(.L_5 - .L_4)
	.align		4
.L_4:
        /*001c*/ 	.word	index@(triton_poi_fused_cat_14)
        /*0020*/ 	.word	0x00000000


	//----- nvinfo : EIATTR_MIN_STACK_SIZE
	.align		4
.L_5:
        /*0024*/ 	.byte	0x04, 0x12
        /*0026*/ 	.short	(.L_7 - .L_6)
	.align		4
.L_6:
        /*0028*/ 	.word	index@(triton_poi_fused_cat_14)
        /*002c*/ 	.word	0x00000000
.L_7:


//--------------------- .nv.info.triton_poi_fused_cat_14 --------------------------
	.section	.nv.info.triton_poi_fused_cat_14,"",@"SHT_CUDA_INFO"
	.sectionflags	@""
	.align	4


	//----- nvinfo : EIATTR_CUDA_API_VERSION
	.align		4
        /*0000*/ 	.byte	0x04, 0x37
        /*0002*/ 	.short	(.L_9 - .L_8)
.L_8:
        /*0004*/ 	.word	0x0000007c


	//----- nvinfo : EIATTR_KPARAM_INFO
	.align		4
.L_9:
        /*0008*/ 	.byte	0x04, 0x17
        /*000a*/ 	.short	(.L_11 - .L_10)
.L_10:
        /*000c*/ 	.word	0x00000000
        /*0010*/ 	.short	0x0004
        /*0012*/ 	.short	0x0020
        /*0014*/ 	.byte	0x00, 0xf0, 0x11, 0x00


	//----- nvinfo : EIATTR_KPARAM_INFO
	.align		4
.L_11:
        /*0018*/ 	.byte	0x04, 0x17
        /*001a*/ 	.short	(.L_13 - .L_12)
.L_12:
        /*001c*/ 	.word	0x00000000
        /*0020*/ 	.short	0x0003
        /*0022*/ 	.short	0x0018
        /*0024*/ 	.byte	0x00, 0xf4, 0x21, 0x00


	//----- nvinfo : EIATTR_KPARAM_INFO
	.align		4
.L_13:
        /*0028*/ 	.byte	0x04, 0x17
        /*002a*/ 	.short	(.L_15 - .L_14)
.L_14:
        /*002c*/ 	.word	0x00000000
        /*0030*/ 	.short	0x0002
        /*0032*/ 	.short	0x0010
        /*0034*/ 	.byte	0x00, 0xf4, 0x21, 0x00


	//----- nvinfo : EIATTR_KPARAM_INFO
	.align		4
.L_15:
        /*0038*/ 	.byte	0x04, 0x17
        /*003a*/ 	.short	(.L_17 - .L_16)
.L_16:
        /*003c*/ 	.word	0x00000000
        /*0040*/ 	.short	0x0001
        /*0042*/ 	.short	0x0008
        /*0044*/ 	.byte	0x00, 0xf4, 0x21, 0x00


	//----- nvinfo : EIATTR_KPARAM_INFO
	.align		4
.L_17:
        /*0048*/ 	.byte	0x04, 0x17
        /*004a*/ 	.short	(.L_19 - .L_18)
.L_18:
        /*004c*/ 	.word	0x00000000
        /*0050*/ 	.short	0x0000
        /*0052*/ 	.short	0x0000
        /*0054*/ 	.byte	0x00, 0xf4, 0x21, 0x00


	//----- nvinfo : EIATTR_SPARSE_MMA_MASK
	.align		4
.L_19:
        /*0058*/ 	.byte	0x03, 0x50
        /*005a*/ 	.short	0x0000


	//----- nvinfo : EIATTR_MAXREG_COUNT
	.align		4
        /*005c*/ 	.byte	0x03, 0x1b
        /*005e*/ 	.short	0x00ff


	//----- nvinfo : EIATTR_EXIT_INSTR_OFFSETS
	.align		4
        /*0060*/ 	.byte	0x04, 0x1c
        /*0062*/ 	.short	(.L_21 - .L_20)


	//   ....[0]....
.L_20:
        /*0064*/ 	.word	0x00000350


	//----- nvinfo : EIATTR_REQNTID
	.align		4
.L_21:
        /*0068*/ 	.byte	0x04, 0x10
        /*006a*/ 	.short	(.L_23 - .L_22)
.L_22:
        /*006c*/ 	.word	0x00000100
        /*0070*/ 	.word	0x00000001
        /*0074*/ 	.word	0x00000001


	//----- nvinfo : EIATTR_CBANK_PARAM_SIZE
	.align		4
.L_23:
        /*0078*/ 	.byte	0x03, 0x19
        /*007a*/ 	.short	0x0024


	//----- nvinfo : EIATTR_PARAM_CBANK
	.align		4
        /*007c*/ 	.byte	0x04, 0x0a
        /*007e*/ 	.short	(.L_25 - .L_24)
	.align		4
.L_24:
        /*0080*/ 	.word	index@(.nv.constant0.triton_poi_fused_cat_14)
        /*0084*/ 	.short	0x0210
        /*0086*/ 	.short	0x0024


	//----- nvinfo : EIATTR_SW_WAR
	.align		4
.L_25:
        /*0088*/ 	.byte	0x04, 0x36
        /*008a*/ 	.short	(.L_27 - .L_26)
.L_26:
        /*008c*/ 	.word	0x00000008
.L_27:


//--------------------- .nv.callgraph             --------------------------
	.section	.nv.callgraph,"",@"SHT_CUDA_CALLGRAPH"
	.align	4
	.sectionentsize	8
	.align		4
        /*0000*/ 	.word	0x00000000
	.align		4
        /*0004*/ 	.word	0xffffffff
	.align		4
        /*0008*/ 	.word	0x00000000
	.align		4
        /*000c*/ 	.word	0xfffffffe
	.align		4
        /*0010*/ 	.word	0x00000000
	.align		4
        /*0014*/ 	.word	0xfffffffd
	.align		4
        /*0018*/ 	.word	0x00000000
	.align		4
        /*001c*/ 	.word	0xfffffffc


//--------------------- .text.triton_poi_fused_cat_14 --------------------------
	.section	.text.triton_poi_fused_cat_14,"ax",@progbits
	.align	128
        .global         triton_poi_fused_cat_14
        .type           triton_poi_fused_cat_14,@function
        .size           triton_poi_fused_cat_14,(.L_x_1 - triton_poi_fused_cat_14)
        .other          triton_poi_fused_cat_14,@"STO_CUDA_ENTRY STV_DEFAULT"
triton_poi_fused_cat_14:
.text.triton_poi_fused_cat_14:
[----:B------:R-:W-:Y:S01]  /*0000*/  LDC R1, c[0x0][0x28] ;  /* 0x00000a00ff017b82 */ /* 0x000fe20000000800 */
[----:B------:R-:W1:Y:S07]  /*0010*/  S2R R0, SR_TID.X ;  /* 0x0000000000007919 */ /* 0x000e6e0000002100 */
[----:B------:R-:W2:Y:S01]  /*0020*/  LDC.64 R4, c[0x0][0x218] ;  /* 0x00008600ff047b82 */ /* 0x000ea20000000a00 */
[----:B------:R-:W-:Y:S01]  /*0030*/  ULDC.64 UR6, c[0x0][0x220] ;  /* 0x0000880000067ab9 */ /* 0x000fe20000000a00 */
[----:B------:R-:W-:Y:S01]  /*0040*/  ULDC.64 UR4, c[0x0][0x208] ;  /* 0x0000820000047ab9 */ /* 0x000fe20000000a00 */
[----:B------:R-:W3:Y:S01]  /*0050*/  S2R R3, SR_CTAID.X ;  /* 0x0000000000037919 */ /* 0x000ee20000002500 */
[----:B-1----:R-:W-:-:S05]  /*0060*/  IMAD.SHL.U32 R0, R0, 0x2, RZ ;  /* 0x0000000200007824 */ /* 0x002fca00078e00ff */
[----:B------:R-:W-:-:S05]  /*0070*/  LOP3.LUT R0, R0, 0x1fe, RZ, 0xc0, !PT ;  /* 0x000001fe00007812 */ /* 0x000fca00078ec0ff */
[----:B---3--:R-:W-:Y:S02]  /*0080*/  IMAD R0, R3, 0x200, R0 ;  /* 0x0000020003007824 */ /* 0x008fe400078e0200 */
[----:B------:R-:W1:Y:S03]  /*0090*/  LDC.64 R2, c[0x0][0x210] ;  /* 0x00008400ff027b82 */ /* 0x000e660000000a00 */
[----:B------:R-:W-:-:S04]  /*00a0*/  SHF.R.S32.HI R7, RZ, 0x1f, R0 ;  /* 0x0000001fff077819 */ /* 0x000fc80000011400 */
[CC--:B------:R-:W-:Y:S02]  /*00b0*/  LEA.HI R6, R7.reuse, R0.reuse, RZ, 0xa ;  /* 0x0000000007067211 */ /* 0x0c0fe400078f50ff */
[----:B------:R-:W-:Y:S02]  /*00c0*/  LEA.HI R10, R7, R0, RZ, 0x10 ;  /* 0x00000000070a7211 */ /* 0x000fe400078f80ff */
[----:B------:R-:W-:Y:S02]  /*00d0*/  SHF.R.S32.HI R8, RZ, 0xa, R6 ;  /* 0x0000000aff087819 */ /* 0x000fe40000011406 */
[----:B------:R-:W-:Y:S02]  /*00e0*/  LOP3.LUT R7, R6, 0xfffffc00, RZ, 0xc0, !PT ;  /* 0xfffffc0006077812 */ /* 0x000fe400078ec0ff */
[----:B------:R-:W-:Y:S02]  /*00f0*/  LEA.HI R9, R8, R8, RZ, 0x6 ;  /* 0x0000000808097211 */ /* 0x000fe400078f30ff */
[----:B------:R-:W-:Y:S01]  /*0100*/  SHF.R.S32.HI R11, RZ, 0x10, R10 ;  /* 0x00000010ff0b7819 */ /* 0x000fe2000001140a */
[----:B------:R-:W-:Y:S01]  /*0110*/  IMAD.IADD R7, R0, 0x1, -R7 ;  /* 0x0000000100077824 */ /* 0x000fe200078e0a07 */
[----:B------:R-:W-:-:S03]  /*0120*/  LOP3.LUT R9, R9, 0xffffffc0, RZ, 0xc0, !PT ;  /* 0xffffffc009097812 */ /* 0x000fc600078ec0ff */
[----:B------:R-:W-:Y:S01]  /*0130*/  IMAD.SHL.U32 R6, R11, 0x8000, RZ ;  /* 0x000080000b067824 */ /* 0x000fe200078e00ff */
[----:B------:R-:W-:Y:S01]  /*0140*/  LOP3.LUT R11, R10, 0xffff0000, RZ, 0xc0, !PT ;  /* 0xffff00000a0b7812 */ /* 0x000fe200078ec0ff */
[----:B------:R-:W-:Y:S01]  /*0150*/  IMAD.IADD R9, R8, 0x1, -R9 ;  /* 0x0000000108097824 */ /* 0x000fe200078e0a09 */
[----:B------:R-:W-:Y:S02]  /*0160*/  SHF.R.S32.HI R10, RZ, 0x1f, R7 ;  /* 0x0000001fff0a7819 */ /* 0x000fe40000011407 */
[----:B------:R-:W-:Y:S01]  /*0170*/  SHF.R.S32.HI R13, RZ, 0x1f, R6 ;  /* 0x0000001fff0d7819 */ /* 0x000fe20000011406 */
[C---:B------:R-:W-:Y:S01]  /*0180*/  IMAD.SHL.U32 R8, R9.reuse, 0x400, RZ ;  /* 0x0000040009087824 */ /* 0x040fe200078e00ff */
[C---:B------:R-:W-:Y:S01]  /*0190*/  ISETP.GE.AND P0, PT, R9.reuse, 0x20, PT ;  /* 0x000000200900780c */ /* 0x040fe20003f06270 */
[----:B--2---:R-:W-:Y:S01]  /*01a0*/  IMAD.WIDE R4, R9, 0x4, R4 ;  /* 0x0000000409047825 */ /* 0x004fe200078e0204 */
[----:B------:R-:W-:Y:S02]  /*01b0*/  IADD3 R11, R6, R0, -R11 ;  /* 0x00000000060b7210 */ /* 0x000fe40007ffe80b */
[----:B------:R-:W-:-:S02]  /*01c0*/  IADD3 R7, P1, P2, R8, R7, R6 ;  /* 0x0000000708077210 */ /* 0x000fc40007a3e006 */
[----:B------:R-:W-:Y:S01]  /*01d0*/  SHF.R.S32.HI R8, RZ, 0x1f, R8 ;  /* 0x0000001fff087819 */ /* 0x000fe20000011408 */
[----:B-1----:R-:W-:-:S03]  /*01e0*/  IMAD.WIDE R2, R11, 0x4, R2 ;  /* 0x000000040b027825 */ /* 0x002fc600078e0202 */
[----:B------:R-:W-:Y:S02]  /*01f0*/  IADD3.X R8, R8, R10, R13, P1, P2 ;  /* 0x0000000a08087210 */ /* 0x000fe40000fe440d */
[----:B------:R-:W-:Y:S02]  /*0200*/  CS2R R10, SRZ ;  /* 0x00000000000a7805 */ /* 0x000fe4000001ff00 */
[----:B------:R-:W-:Y:S02]  /*0210*/  ISETP.GT.AND P1, PT, R9, 0x1f, PT ;  /* 0x0000001f0900780c */ /* 0x000fe40003f24270 */
[----:B------:R-:W-:Y:S02]  /*0220*/  CS2R R12, SRZ ;  /* 0x00000000000c7805 */ /* 0x000fe4000001ff00 */
[C---:B------:R-:W-:Y:S02]  /*0230*/  LEA R6, P2, R7.reuse, UR6, 0x2 ;  /* 0x0000000607067c11 */ /* 0x040fe4000f8410ff */
[----:B------:R-:W-:Y:S01]  /*0240*/  CS2R R14, SRZ ;  /* 0x00000000000e7805 */ /* 0x000fe2000001ff00 */
[----:B------:R-:W2:Y:S01]  /*0250*/  @!P0 LDG.E.64 R10, desc[UR4][R2.64] ;  /* 0x00000004020a8981 */ /* 0x000ea2000c1e1b00 */
[----:B------:R-:W-:-:S02]  /*0260*/  LEA.HI.X R7, R7, UR7, R8, 0x2, P2 ;  /* 0x0000000707077c11 */ /* 0x000fc400090f1408 */
[----:B------:R-:W1:Y:S01]  /*0270*/  LDC.64 R8, c[0x0][0x228] ;  /* 0x00008a00ff087b82 */ /* 0x000e620000000a00 */
[----:B------:R-:W3:Y:S04]  /*0280*/  @!P0 LDG.E.EL R12, desc[UR4][R4.64] ;  /* 0x00000004040c8981 */ /* 0x000ee8000c2e1900 */
[----:B------:R-:W4:Y:S04]  /*0290*/  @!P0 LDG.E.EL R13, desc[UR4][R4.64] ;  /* 0x00000004040d8981 */ /* 0x000f28000c2e1900 */
[----:B------:R-:W5:Y:S01]  /*02a0*/  @P1 LDG.E.64 R14, desc[UR4][R6.64+-0x20000] ;  /* 0xfe000004060e1981 */ /* 0x000f62000c1e1b00 */
[----:B--2---:R-:W-:-:S02]  /*02b0*/  SEL R10, R10, RZ, !P0 ;  /* 0x000000ff0a0a7207 */ /* 0x004fc40004000000 */
[----:B------:R-:W-:Y:S02]  /*02c0*/  SEL R16, R11, RZ, !P0 ;  /* 0x000000ff0b107207 */ /* 0x000fe40004000000 */
[----:B---3--:R-:W-:Y:S02]  /*02d0*/  SEL R3, R12, RZ, !P0 ;  /* 0x000000ff0c037207 */ /* 0x008fe40004000000 */
[----:B----4-:R-:W-:-:S03]  /*02e0*/  SEL R13, R13, RZ, !P0 ;  /* 0x000000ff0d0d7207 */ /* 0x010fc60004000000 */
[----:B------:R-:W-:Y:S01]  /*02f0*/  FADD R12, R10, R3 ;  /* 0x000000030a0c7221 */ /* 0x000fe20000000000 */
[----:B-1----:R-:W-:Y:S01]  /*0300*/  IMAD.WIDE R2, R0, 0x4, R8 ;  /* 0x0000000400027825 */ /* 0x002fe200078e0208 */
[----:B-----5:R-:W-:-:S03]  /*0310*/  @P0 SEL R12, R14, RZ, P1 ;  /* 0x000000ff0e0c0207 */ /* 0x020fc60000800000 */
[----:B------:R-:W-:Y:S01]  /*0320*/  FADD R13, R16, R13 ;  /* 0x0000000d100d7221 */ /* 0x000fe20000000000 */
[----:B------:R-:W-:-:S05]  /*0330*/  @P0 SEL R13, R15, RZ, P1 ;  /* 0x000000ff0f0d0207 */ /* 0x000fca0000800000 */
[----:B------:R-:W-:Y:S01]  /*0340*/  STG.E.64 desc[UR4][R2.64], R12 ;  /* 0x0000000c02007986 */ /* 0x000fe2000c101b04 */
[----:B------:R-:W-:Y:S05]  /*0350*/  EXIT ;  /* 0x000000000000794d */ /* 0x000fea0003800000 */
.L_x_0:
[----:B------:R-:W-:-:S00]  /*0360*/  BRA `(.L_x_0) ;  /* 0xfffffffc00fc7947 */ /* 0x000fc0000383ffff */
[----:B------:R-:W-:-:S00]  /*0370*/  NOP ;  /* 0x0000000000007918 */ /* 0x000fc00000000000 */
        /* <DEDUP_REMOVED lines=8> */
.L_x_1:


//--------------------- .nv.constant0.triton_poi_fused_cat_14 --------------------------
	.section	.nv.constant0.triton_poi_fused_cat_14,"a",@progbits
	.sectionflags	@""
	.align	4
.nv.constant0.triton_poi_fused_cat_14:
	.zero		564
